//
// Generated by NVIDIA NVVM Compiler
//
// Compiler Build ID: CL-36424714
// Cuda compilation tools, release 13.0, V13.0.88
// Based on NVVM 20.0.0
//

.version 9.0
.target sm_100
.address_size 64

	// .globl	_Z12cuda_gemm_v3ILi16ELi2EEvPfS0_S0_iii
// _ZZ12cuda_gemm_v3ILi16ELi2EEvPfS0_S0_iiiE7A_Block has been demoted
// _ZZ12cuda_gemm_v3ILi16ELi2EEvPfS0_S0_iiiE7B_Block has been demoted

.visible .entry _Z12cuda_gemm_v3ILi16ELi2EEvPfS0_S0_iii(
	.param .u64 .ptr .align 1 _Z12cuda_gemm_v3ILi16ELi2EEvPfS0_S0_iii_param_0,
	.param .u64 .ptr .align 1 _Z12cuda_gemm_v3ILi16ELi2EEvPfS0_S0_iii_param_1,
	.param .u64 .ptr .align 1 _Z12cuda_gemm_v3ILi16ELi2EEvPfS0_S0_iii_param_2,
	.param .u32 _Z12cuda_gemm_v3ILi16ELi2EEvPfS0_S0_iii_param_3,
	.param .u32 _Z12cuda_gemm_v3ILi16ELi2EEvPfS0_S0_iii_param_4,
	.param .u32 _Z12cuda_gemm_v3ILi16ELi2EEvPfS0_S0_iii_param_5
)
{
	.reg .pred 	%p<3>;
	.reg .b32 	%r<60>;
	.reg .b32 	%f<283>;
	.reg .b64 	%rd<62>;
	// demoted variable
	.shared .align 4 .b8 _ZZ12cuda_gemm_v3ILi16ELi2EEvPfS0_S0_iiiE7A_Block[4096];
	// demoted variable
	.shared .align 4 .b8 _ZZ12cuda_gemm_v3ILi16ELi2EEvPfS0_S0_iiiE7B_Block[4096];
	ld.param.u32 	%r20, [_Z12cuda_gemm_v3ILi16ELi2EEvPfS0_S0_iii_param_5];
	mov.u32 	%r1, %tid.x;
	mov.u32 	%r2, %tid.y;
	mov.u32 	%r21, %ctaid.y;
	shl.b32 	%r3, %r21, 5;
	mov.u32 	%r22, %ctaid.x;
	shl.b32 	%r23, %r22, 5;
	cvt.u64.u32 	%rd1, %r23;
	setp.eq.s32 	%p1, %r20, 0;
	mov.f32 	%f279, 0f00000000;
	mov.f32 	%f280, %f279;
	mov.f32 	%f281, %f279;
	mov.f32 	%f282, %f279;
	@%p1 bra 	$L__BB0_3;
	ld.param.u32 	%r52, [_Z12cuda_gemm_v3ILi16ELi2EEvPfS0_S0_iii_param_4];
	shl.b32 	%r25, %r2, 7;
	mov.u32 	%r26, _ZZ12cuda_gemm_v3ILi16ELi2EEvPfS0_S0_iiiE7A_Block;
	add.s32 	%r4, %r26, %r25;
	add.s32 	%r27, %r2, 16;
	mad.lo.s32 	%r59, %r52, %r27, %r1;
	mad.lo.s32 	%r28, %r2, %r52, %r1;
	add.s32 	%r58, %r28, 16;
	mad.lo.s32 	%r56, %r20, %r27, %r1;
	mad.lo.s32 	%r55, %r2, %r20, %r1;
	mov.f32 	%f279, 0f00000000;
	mov.b32 	%r57, 16;
$L__BB0_2:
	ld.param.u32 	%r53, [_Z12cuda_gemm_v3ILi16ELi2EEvPfS0_S0_iii_param_4];
	ld.param.u64 	%rd60, [_Z12cuda_gemm_v3ILi16ELi2EEvPfS0_S0_iii_param_1];
	ld.param.u64 	%rd59, [_Z12cuda_gemm_v3ILi16ELi2EEvPfS0_S0_iii_param_0];
	add.s32 	%r29, %r58, -16;
	cvt.u64.u32 	%rd5, %r55;
	mul.lo.s32 	%r30, %r3, %r20;
	cvt.u64.u32 	%rd6, %r30;
	add.s64 	%rd7, %rd5, %rd6;
	cvta.to.global.u64 	%rd8, %rd59;
	shl.b64 	%rd9, %rd7, 2;
	add.s64 	%rd10, %rd8, %rd9;
	ld.global.f32 	%f15, [%rd10];
	mov.u32 	%r31, %tid.x;
	shl.b32 	%r32, %r31, 2;
	add.s32 	%r33, %r4, %r32;
	st.shared.f32 	[%r33], %f15;
	cvt.u64.u32 	%rd11, %r29;
	add.s64 	%rd12, %rd11, %rd1;
	cvta.to.global.u64 	%rd13, %rd60;
	shl.b64 	%rd14, %rd12, 2;
	add.s64 	%rd15, %rd13, %rd14;
	ld.global.f32 	%f16, [%rd15];
	mov.u32 	%r34, %tid.y;
	shl.b32 	%r35, %r34, 7;
	mov.u32 	%r36, _ZZ12cuda_gemm_v3ILi16ELi2EEvPfS0_S0_iiiE7B_Block;
	add.s32 	%r37, %r36, %r32;
	add.s32 	%r38, %r37, %r35;
	st.shared.f32 	[%r38], %f16;
	add.s32 	%r39, %r55, 16;
	cvt.u64.u32 	%rd16, %r39;
	add.s64 	%rd17, %rd16, %rd6;
	shl.b64 	%rd18, %rd17, 2;
	add.s64 	%rd19, %rd8, %rd18;
	ld.global.f32 	%f17, [%rd19];
	st.shared.f32 	[%r33+64], %f17;
	cvt.u64.u32 	%rd20, %r58;
	add.s64 	%rd21, %rd20, %rd1;
	shl.b64 	%rd22, %rd21, 2;
	add.s64 	%rd23, %rd13, %rd22;
	ld.global.f32 	%f18, [%rd23];
	st.shared.f32 	[%r38+64], %f18;
	add.s32 	%r40, %r59, 16;
	cvt.u64.u32 	%rd24, %r56;
	add.s64 	%rd25, %rd24, %rd6;
	shl.b64 	%rd26, %rd25, 2;
	add.s64 	%rd27, %rd8, %rd26;
	ld.global.f32 	%f19, [%rd27];
	st.shared.f32 	[%r33+2048], %f19;
	cvt.u64.u32 	%rd28, %r59;
	add.s64 	%rd29, %rd28, %rd1;
	shl.b64 	%rd30, %rd29, 2;
	add.s64 	%rd31, %rd13, %rd30;
	ld.global.f32 	%f20, [%rd31];
	st.shared.f32 	[%r38+2048], %f20;
	add.s32 	%r41, %r56, 16;
	cvt.u64.u32 	%rd32, %r41;
	add.s64 	%rd33, %rd32, %rd6;
	shl.b64 	%rd34, %rd33, 2;
	add.s64 	%rd35, %rd8, %rd34;
	ld.global.f32 	%f21, [%rd35];
	st.shared.f32 	[%r33+2112], %f21;
	cvt.u64.u32 	%rd36, %r40;
	add.s64 	%rd37, %rd36, %rd1;
	shl.b64 	%rd38, %rd37, 2;
	add.s64 	%rd39, %rd13, %rd38;
	ld.global.f32 	%f22, [%rd39];
	st.shared.f32 	[%r38+2112], %f22;
	bar.sync 	0;
	ld.shared.f32 	%f23, [%r4];
	ld.shared.f32 	%f24, [%r37];
	fma.rn.f32 	%f25, %f23, %f24, %f282;
	ld.shared.f32 	%f26, [%r4+4];
	ld.shared.f32 	%f27, [%r37+128];
	fma.rn.f32 	%f28, %f26, %f27, %f25;
	ld.shared.f32 	%f29, [%r4+8];
	ld.shared.f32 	%f30, [%r37+256];
	fma.rn.f32 	%f31, %f29, %f30, %f28;
	ld.shared.f32 	%f32, [%r4+12];
	ld.shared.f32 	%f33, [%r37+384];
	fma.rn.f32 	%f34, %f32, %f33, %f31;
	ld.shared.f32 	%f35, [%r4+16];
	ld.shared.f32 	%f36, [%r37+512];
	fma.rn.f32 	%f37, %f35, %f36, %f34;
	ld.shared.f32 	%f38, [%r4+20];
	ld.shared.f32 	%f39, [%r37+640];
	fma.rn.f32 	%f40, %f38, %f39, %f37;
	ld.shared.f32 	%f41, [%r4+24];
	ld.shared.f32 	%f42, [%r37+768];
	fma.rn.f32 	%f43, %f41, %f42, %f40;
	ld.shared.f32 	%f44, [%r4+28];
	ld.shared.f32 	%f45, [%r37+896];
	fma.rn.f32 	%f46, %f44, %f45, %f43;
	ld.shared.f32 	%f47, [%r4+32];
	ld.shared.f32 	%f48, [%r37+1024];
	fma.rn.f32 	%f49, %f47, %f48, %f46;
	ld.shared.f32 	%f50, [%r4+36];
	ld.shared.f32 	%f51, [%r37+1152];
	fma.rn.f32 	%f52, %f50, %f51, %f49;
	ld.shared.f32 	%f53, [%r4+40];
	ld.shared.f32 	%f54, [%r37+1280];
	fma.rn.f32 	%f55, %f53, %f54, %f52;
	ld.shared.f32 	%f56, [%r4+44];
	ld.shared.f32 	%f57, [%r37+1408];
	fma.rn.f32 	%f58, %f56, %f57, %f55;
	ld.shared.f32 	%f59, [%r4+48];
	ld.shared.f32 	%f60, [%r37+1536];
	fma.rn.f32 	%f61, %f59, %f60, %f58;
	ld.shared.f32 	%f62, [%r4+52];
	ld.shared.f32 	%f63, [%r37+1664];
	fma.rn.f32 	%f64, %f62, %f63, %f61;
	ld.shared.f32 	%f65, [%r4+56];
	ld.shared.f32 	%f66, [%r37+1792];
	fma.rn.f32 	%f67, %f65, %f66, %f64;
	ld.shared.f32 	%f68, [%r4+60];
	ld.shared.f32 	%f69, [%r37+1920];
	fma.rn.f32 	%f70, %f68, %f69, %f67;
	ld.shared.f32 	%f71, [%r4+64];
	ld.shared.f32 	%f72, [%r37+2048];
	fma.rn.f32 	%f73, %f71, %f72, %f70;
	ld.shared.f32 	%f74, [%r4+68];
	ld.shared.f32 	%f75, [%r37+2176];
	fma.rn.f32 	%f76, %f74, %f75, %f73;
	ld.shared.f32 	%f77, [%r4+72];
	ld.shared.f32 	%f78, [%r37+2304];
	fma.rn.f32 	%f79, %f77, %f78, %f76;
	ld.shared.f32 	%f80, [%r4+76];
	ld.shared.f32 	%f81, [%r37+2432];
	fma.rn.f32 	%f82, %f80, %f81, %f79;
	ld.shared.f32 	%f83, [%r4+80];
	ld.shared.f32 	%f84, [%r37+2560];
	fma.rn.f32 	%f85, %f83, %f84, %f82;
	ld.shared.f32 	%f86, [%r4+84];
	ld.shared.f32 	%f87, [%r37+2688];
	fma.rn.f32 	%f88, %f86, %f87, %f85;
	ld.shared.f32 	%f89, [%r4+88];
	ld.shared.f32 	%f90, [%r37+2816];
	fma.rn.f32 	%f91, %f89, %f90, %f88;
	ld.shared.f32 	%f92, [%r4+92];
	ld.shared.f32 	%f93, [%r37+2944];
	fma.rn.f32 	%f94, %f92, %f93, %f91;
	ld.shared.f32 	%f95, [%r4+96];
	ld.shared.f32 	%f96, [%r37+3072];
	fma.rn.f32 	%f97, %f95, %f96, %f94;
	ld.shared.f32 	%f98, [%r4+100];
	ld.shared.f32 	%f99, [%r37+3200];
	fma.rn.f32 	%f100, %f98, %f99, %f97;
	ld.shared.f32 	%f101, [%r4+104];
	ld.shared.f32 	%f102, [%r37+3328];
	fma.rn.f32 	%f103, %f101, %f102, %f100;
	ld.shared.f32 	%f104, [%r4+108];
	ld.shared.f32 	%f105, [%r37+3456];
	fma.rn.f32 	%f106, %f104, %f105, %f103;
	ld.shared.f32 	%f107, [%r4+112];
	ld.shared.f32 	%f108, [%r37+3584];
	fma.rn.f32 	%f109, %f107, %f108, %f106;
	ld.shared.f32 	%f110, [%r4+116];
	ld.shared.f32 	%f111, [%r37+3712];
	fma.rn.f32 	%f112, %f110, %f111, %f109;
	ld.shared.f32 	%f113, [%r4+120];
	ld.shared.f32 	%f114, [%r37+3840];
	fma.rn.f32 	%f115, %f113, %f114, %f112;
	ld.shared.f32 	%f116, [%r4+124];
	ld.shared.f32 	%f117, [%r37+3968];
	fma.rn.f32 	%f282, %f116, %f117, %f115;
	ld.shared.f32 	%f118, [%r37+64];
	fma.rn.f32 	%f119, %f23, %f118, %f281;
	ld.shared.f32 	%f120, [%r37+192];
	fma.rn.f32 	%f121, %f26, %f120, %f119;
	ld.shared.f32 	%f122, [%r37+320];
	fma.rn.f32 	%f123, %f29, %f122, %f121;
	ld.shared.f32 	%f124, [%r37+448];
	fma.rn.f32 	%f125, %f32, %f124, %f123;
	ld.shared.f32 	%f126, [%r37+576];
	fma.rn.f32 	%f127, %f35, %f126, %f125;
	ld.shared.f32 	%f128, [%r37+704];
	fma.rn.f32 	%f129, %f38, %f128, %f127;
	ld.shared.f32 	%f130, [%r37+832];
	fma.rn.f32 	%f131, %f41, %f130, %f129;
	ld.shared.f32 	%f132, [%r37+960];
	fma.rn.f32 	%f133, %f44, %f132, %f131;
	ld.shared.f32 	%f134, [%r37+1088];
	fma.rn.f32 	%f135, %f47, %f134, %f133;
	ld.shared.f32 	%f136, [%r37+1216];
	fma.rn.f32 	%f137, %f50, %f136, %f135;
	ld.shared.f32 	%f138, [%r37+1344];
	fma.rn.f32 	%f139, %f53, %f138, %f137;
	ld.shared.f32 	%f140, [%r37+1472];
	fma.rn.f32 	%f141, %f56, %f140, %f139;
	ld.shared.f32 	%f142, [%r37+1600];
	fma.rn.f32 	%f143, %f59, %f142, %f141;
	ld.shared.f32 	%f144, [%r37+1728];
	fma.rn.f32 	%f145, %f62, %f144, %f143;
	ld.shared.f32 	%f146, [%r37+1856];
	fma.rn.f32 	%f147, %f65, %f146, %f145;
	ld.shared.f32 	%f148, [%r37+1984];
	fma.rn.f32 	%f149, %f68, %f148, %f147;
	ld.shared.f32 	%f150, [%r37+2112];
	fma.rn.f32 	%f151, %f71, %f150, %f149;
	ld.shared.f32 	%f152, [%r37+2240];
	fma.rn.f32 	%f153, %f74, %f152, %f151;
	ld.shared.f32 	%f154, [%r37+2368];
	fma.rn.f32 	%f155, %f77, %f154, %f153;
	ld.shared.f32 	%f156, [%r37+2496];
	fma.rn.f32 	%f157, %f80, %f156, %f155;
	ld.shared.f32 	%f158, [%r37+2624];
	fma.rn.f32 	%f159, %f83, %f158, %f157;
	ld.shared.f32 	%f160, [%r37+2752];
	fma.rn.f32 	%f161, %f86, %f160, %f159;
	ld.shared.f32 	%f162, [%r37+2880];
	fma.rn.f32 	%f163, %f89, %f162, %f161;
	ld.shared.f32 	%f164, [%r37+3008];
	fma.rn.f32 	%f165, %f92, %f164, %f163;
	ld.shared.f32 	%f166, [%r37+3136];
	fma.rn.f32 	%f167, %f95, %f166, %f165;
	ld.shared.f32 	%f168, [%r37+3264];
	fma.rn.f32 	%f169, %f98, %f168, %f167;
	ld.shared.f32 	%f170, [%r37+3392];
	fma.rn.f32 	%f171, %f101, %f170, %f169;
	ld.shared.f32 	%f172, [%r37+3520];
	fma.rn.f32 	%f173, %f104, %f172, %f171;
	ld.shared.f32 	%f174, [%r37+3648];
	fma.rn.f32 	%f175, %f107, %f174, %f173;
	ld.shared.f32 	%f176, [%r37+3776];
	fma.rn.f32 	%f177, %f110, %f176, %f175;
	ld.shared.f32 	%f178, [%r37+3904];
	fma.rn.f32 	%f179, %f113, %f178, %f177;
	ld.shared.f32 	%f180, [%r37+4032];
	fma.rn.f32 	%f281, %f116, %f180, %f179;
	ld.shared.f32 	%f181, [%r4+2048];
	fma.rn.f32 	%f182, %f181, %f24, %f280;
	ld.shared.f32 	%f183, [%r4+2052];
	fma.rn.f32 	%f184, %f183, %f27, %f182;
	ld.shared.f32 	%f185, [%r4+2056];
	fma.rn.f32 	%f186, %f185, %f30, %f184;
	ld.shared.f32 	%f187, [%r4+2060];
	fma.rn.f32 	%f188, %f187, %f33, %f186;
	ld.shared.f32 	%f189, [%r4+2064];
	fma.rn.f32 	%f190, %f189, %f36, %f188;
	ld.shared.f32 	%f191, [%r4+2068];
	fma.rn.f32 	%f192, %f191, %f39, %f190;
	ld.shared.f32 	%f193, [%r4+2072];
	fma.rn.f32 	%f194, %f193, %f42, %f192;
	ld.shared.f32 	%f195, [%r4+2076];
	fma.rn.f32 	%f196, %f195, %f45, %f194;
	ld.shared.f32 	%f197, [%r4+2080];
	fma.rn.f32 	%f198, %f197, %f48, %f196;
	ld.shared.f32 	%f199, [%r4+2084];
	fma.rn.f32 	%f200, %f199, %f51, %f198;
	ld.shared.f32 	%f201, [%r4+2088];
	fma.rn.f32 	%f202, %f201, %f54, %f200;
	ld.shared.f32 	%f203, [%r4+2092];
	fma.rn.f32 	%f204, %f203, %f57, %f202;
	ld.shared.f32 	%f205, [%r4+2096];
	fma.rn.f32 	%f206, %f205, %f60, %f204;
	ld.shared.f32 	%f207, [%r4+2100];
	fma.rn.f32 	%f208, %f207, %f63, %f206;
	ld.shared.f32 	%f209, [%r4+2104];
	fma.rn.f32 	%f210, %f209, %f66, %f208;
	ld.shared.f32 	%f211, [%r4+2108];
	fma.rn.f32 	%f212, %f211, %f69, %f210;
	ld.shared.f32 	%f213, [%r4+2112];
	fma.rn.f32 	%f214, %f213, %f72, %f212;
	ld.shared.f32 	%f215, [%r4+2116];
	fma.rn.f32 	%f216, %f215, %f75, %f214;
	ld.shared.f32 	%f217, [%r4+2120];
	fma.rn.f32 	%f218, %f217, %f78, %f216;
	ld.shared.f32 	%f219, [%r4+2124];
	fma.rn.f32 	%f220, %f219, %f81, %f218;
	ld.shared.f32 	%f221, [%r4+2128];
	fma.rn.f32 	%f222, %f221, %f84, %f220;
	ld.shared.f32 	%f223, [%r4+2132];
	fma.rn.f32 	%f224, %f223, %f87, %f222;
	ld.shared.f32 	%f225, [%r4+2136];
	fma.rn.f32 	%f226, %f225, %f90, %f224;
	ld.shared.f32 	%f227, [%r4+2140];
	fma.rn.f32 	%f228, %f227, %f93, %f226;
	ld.shared.f32 	%f229, [%r4+2144];
	fma.rn.f32 	%f230, %f229, %f96, %f228;
	ld.shared.f32 	%f231, [%r4+2148];
	fma.rn.f32 	%f232, %f231, %f99, %f230;
	ld.shared.f32 	%f233, [%r4+2152];
	fma.rn.f32 	%f234, %f233, %f102, %f232;
	ld.shared.f32 	%f235, [%r4+2156];
	fma.rn.f32 	%f236, %f235, %f105, %f234;
	ld.shared.f32 	%f237, [%r4+2160];
	fma.rn.f32 	%f238, %f237, %f108, %f236;
	ld.shared.f32 	%f239, [%r4+2164];
	fma.rn.f32 	%f240, %f239, %f111, %f238;
	ld.shared.f32 	%f241, [%r4+2168];
	fma.rn.f32 	%f242, %f241, %f114, %f240;
	ld.shared.f32 	%f243, [%r4+2172];
	fma.rn.f32 	%f280, %f243, %f117, %f242;
	fma.rn.f32 	%f244, %f181, %f118, %f279;
	fma.rn.f32 	%f245, %f183, %f120, %f244;
	fma.rn.f32 	%f246, %f185, %f122, %f245;
	fma.rn.f32 	%f247, %f187, %f124, %f246;
	fma.rn.f32 	%f248, %f189, %f126, %f247;
	fma.rn.f32 	%f249, %f191, %f128, %f248;
	fma.rn.f32 	%f250, %f193, %f130, %f249;
	fma.rn.f32 	%f251, %f195, %f132, %f250;
	fma.rn.f32 	%f252, %f197, %f134, %f251;
	fma.rn.f32 	%f253, %f199, %f136, %f252;
	fma.rn.f32 	%f254, %f201, %f138, %f253;
	fma.rn.f32 	%f255, %f203, %f140, %f254;
	fma.rn.f32 	%f256, %f205, %f142, %f255;
	fma.rn.f32 	%f257, %f207, %f144, %f256;
	fma.rn.f32 	%f258, %f209, %f146, %f257;
	fma.rn.f32 	%f259, %f211, %f148, %f258;
	fma.rn.f32 	%f260, %f213, %f150, %f259;
	fma.rn.f32 	%f261, %f215, %f152, %f260;
	fma.rn.f32 	%f262, %f217, %f154, %f261;
	fma.rn.f32 	%f263, %f219, %f156, %f262;
	fma.rn.f32 	%f264, %f221, %f158, %f263;
	fma.rn.f32 	%f265, %f223, %f160, %f264;
	fma.rn.f32 	%f266, %f225, %f162, %f265;
	fma.rn.f32 	%f267, %f227, %f164, %f266;
	fma.rn.f32 	%f268, %f229, %f166, %f267;
	fma.rn.f32 	%f269, %f231, %f168, %f268;
	fma.rn.f32 	%f270, %f233, %f170, %f269;
	fma.rn.f32 	%f271, %f235, %f172, %f270;
	fma.rn.f32 	%f272, %f237, %f174, %f271;
	fma.rn.f32 	%f273, %f239, %f176, %f272;
	fma.rn.f32 	%f274, %f241, %f178, %f273;
	fma.rn.f32 	%f279, %f243, %f180, %f274;
	bar.sync 	0;
	shl.b32 	%r42, %r53, 5;
	add.s32 	%r59, %r59, %r42;
	add.s32 	%r58, %r58, %r42;
	add.s32 	%r16, %r57, 32;
	add.s32 	%r43, %r57, 16;
	add.s32 	%r56, %r56, 32;
	add.s32 	%r55, %r55, 32;
	setp.lt.u32 	%p2, %r43, %r20;
	mov.u32 	%r57, %r16;
	@%p2 bra 	$L__BB0_2;
$L__BB0_3:
	ld.param.u32 	%r54, [_Z12cuda_gemm_v3ILi16ELi2EEvPfS0_S0_iii_param_4];
	ld.param.u64 	%rd61, [_Z12cuda_gemm_v3ILi16ELi2EEvPfS0_S0_iii_param_2];
	cvta.to.global.u64 	%rd40, %rd61;
	mul.lo.s32 	%r44, %r3, %r54;
	cvt.u64.u32 	%rd41, %r44;
	add.s64 	%rd42, %rd41, %rd1;
	mov.u32 	%r45, %tid.y;
	mov.u32 	%r46, %tid.x;
	mad.lo.s32 	%r47, %r45, %r54, %r46;
	cvt.u64.u32 	%rd43, %r47;
	add.s64 	%rd44, %rd42, %rd43;
	shl.b64 	%rd45, %rd44, 2;
	add.s64 	%rd46, %rd40, %rd45;
	st.global.f32 	[%rd46], %f282;
	add.s32 	%r48, %r47, 16;
	cvt.u64.u32 	%rd47, %r48;
	add.s64 	%rd48, %rd42, %rd47;
	shl.b64 	%rd49, %rd48, 2;
	add.s64 	%rd50, %rd40, %rd49;
	st.global.f32 	[%rd50], %f281;
	shl.b32 	%r49, %r54, 4;
	add.s32 	%r50, %r47, %r49;
	cvt.u64.u32 	%rd51, %r50;
	add.s64 	%rd52, %rd42, %rd51;
	shl.b64 	%rd53, %rd52, 2;
	add.s64 	%rd54, %rd40, %rd53;
	st.global.f32 	[%rd54], %f280;
	add.s32 	%r51, %r50, 16;
	cvt.u64.u32 	%rd55, %r51;
	add.s64 	%rd56, %rd42, %rd55;
	shl.b64 	%rd57, %rd56, 2;
	add.s64 	%rd58, %rd40, %rd57;
	st.global.f32 	[%rd58], %f279;
	ret;

}


// ===== COMPILED SASS (sm_100) =====

	.target	sm_100

	.elftype	@"ET_EXEC"


//--------------------- .note.nv.tkinfo           --------------------------
	.section	.note.nv.tkinfo,"",@"SHT_NOTE"
	.sectionflags	@"SHF_NOTE_NV_TKINFO"
	.tkinfo
        /*0018*/ 	.word	0x00000002
        /*0030*/ 	.string	""
        /*0030*/ 	.string	"ptxas"
        /*0030*/ 	.string	"Cuda compilation tools, release 13.0, V13.0.88"
        /*0030*/ 	.string	"Build cuda_13.0.r13.0/compiler.36424714_0"
        /*0030*/ 	.string	"-arch sm_100 -m 64 "



//--------------------- .note.nv.cuinfo           --------------------------
	.section	.note.nv.cuinfo,"",@"SHT_NOTE"
	.sectionflags	@"SHF_NOTE_NV_CUINFO"
        /*0018*/ 	.short	0x0002
        /*001a*/ 	.short	0x0064
        /*001c*/ 	.short	0x0082
	.zero		2


//--------------------- .nv.info                  --------------------------
	.section	.nv.info,"",@"SHT_CUDA_INFO"
	.align	4


	//----- nvinfo : EIATTR_REGCOUNT
	.align		4
        /*0000*/ 	.byte	0x04, 0x2f
        /*0002*/ 	.short	(.L_1 - .L_0)
	.align		4
.L_0:
        /*0004*/ 	.word	index@(_Z12cuda_gemm_v3ILi16ELi2EEvPfS0_S0_iii)
        /*0008*/ 	.word	0x00000020


	//----- nvinfo : EIATTR_FRAME_SIZE
	.align		4
.L_1:
        /*000c*/ 	.byte	0x04, 0x11
        /*000e*/ 	.short	(.L_3 - .L_2)
	.align		4
.L_2:
        /*0010*/ 	.word	index@(_Z12cuda_gemm_v3ILi16ELi2EEvPfS0_S0_iii)
        /*0014*/ 	.word	0x00000000


	//----- nvinfo : EIATTR_MIN_STACK_SIZE
	.align		4
.L_3:
        /*0018*/ 	.byte	0x04, 0x12
        /*001a*/ 	.short	(.L_5 - .L_4)
	.align		4
.L_4:
        /*001c*/ 	.word	index@(_Z12cuda_gemm_v3ILi16ELi2EEvPfS0_S0_iii)
        /*0020*/ 	.word	0x00000000
.L_5:


//--------------------- .nv.compat                --------------------------
	.section	.nv.compat,"",@"SHT_CUDA_COMPAT_INFO"
	.align	4
        /*0000*/ 	.byte	0x02, 0x09, 0x00, 0x00, 0x02, 0x02, 0x01, 0x00, 0x02, 0x05, 0x05, 0x00, 0x03, 0x07, 0x01, 0x01
        /*0010*/ 	.byte	0x02, 0x03, 0x00, 0x00, 0x02, 0x06, 0x01, 0x00, 0x04, 0x0b, 0x08, 0x00, 0x09, 0x00, 0x00, 0x00
        /*0020*/ 	.byte	0x00, 0x00, 0x00, 0x00


//--------------------- .nv.info._Z12cuda_gemm_v3ILi16ELi2EEvPfS0_S0_iii --------------------------
	.section	.nv.info._Z12cuda_gemm_v3ILi16ELi2EEvPfS0_S0_iii,"",@"SHT_CUDA_INFO"
	.sectionflags	@""
	.align	4


	//----- nvinfo : EIATTR_CUDA_API_VERSION
	.align		4
        /*0000*/ 	.byte	0x04, 0x37
        /*0002*/ 	.short	(.L_7 - .L_6)
.L_6:
        /*0004*/ 	.word	0x00000082


	//----- nvinfo : EIATTR_KPARAM_INFO
	.align		4
.L_7:
        /*0008*/ 	.byte	0x04, 0x17
        /*000a*/ 	.short	(.L_9 - .L_8)
.L_8:
        /*000c*/ 	.word	0x00000000
        /*0010*/ 	.short	0x0005
        /*0012*/ 	.short	0x0020
        /*0014*/ 	.byte	0x00, 0xf0, 0x11, 0x00


	//----- nvinfo : EIATTR_KPARAM_INFO
	.align		4
.L_9:
        /*0018*/ 	.byte	0x04, 0x17
        /*001a*/ 	.short	(.L_11 - .L_10)
.L_10:
        /*001c*/ 	.word	0x00000000
        /*0020*/ 	.short	0x0004
        /*0022*/ 	.short	0x001c
        /*0024*/ 	.byte	0x00, 0xf0, 0x11, 0x00


	//----- nvinfo : EIATTR_KPARAM_INFO
	.align		4
.L_11:
        /*0028*/ 	.byte	0x04, 0x17
        /*002a*/ 	.short	(.L_13 - .L_12)
.L_12:
        /*002c*/ 	.word	0x00000000
        /*0030*/ 	.short	0x0003
        /*0032*/ 	.short	0x0018
        /*0034*/ 	.byte	0x00, 0xf0, 0x11, 0x00


	//----- nvinfo : EIATTR_KPARAM_INFO
	.align		4
.L_13:
        /*0038*/ 	.byte	0x04, 0x17
        /*003a*/ 	.short	(.L_15 - .L_14)
.L_14:
        /*003c*/ 	.word	0x00000000
        /*0040*/ 	.short	0x0002
        /*0042*/ 	.short	0x0010
        /*0044*/ 	.byte	0x00, 0xf5, 0x21, 0x00


	//----- nvinfo : EIATTR_KPARAM_INFO
	.align		4
.L_15:
        /*0048*/ 	.byte	0x04, 0x17
        /*004a*/ 	.short	(.L_17 - .L_16)
.L_16:
        /*004c*/ 	.word	0x00000000
        /*0050*/ 	.short	0x0001
        /*0052*/ 	.short	0x0008
        /*0054*/ 	.byte	0x00, 0xf5, 0x21, 0x00


	//----- nvinfo : EIATTR_KPARAM_INFO
	.align		4
.L_17:
        /*0058*/ 	.byte	0x04, 0x17
        /*005a*/ 	.short	(.L_19 - .L_18)
.L_18:
        /*005c*/ 	.word	0x00000000
        /*0060*/ 	.short	0x0000
        /*0062*/ 	.short	0x0000
        /*0064*/ 	.byte	0x00, 0xf5, 0x21, 0x00


	//----- nvinfo : EIATTR_SPARSE_MMA_MASK
	.align		4
.L_19:
        /*0068*/ 	.byte	0x03, 0x50
        /*006a*/ 	.short	0x0000


	//----- nvinfo : EIATTR_MAXREG_COUNT
	.align		4
        /*006c*/ 	.byte	0x03, 0x1b
        /*006e*/ 	.short	0x00ff


	//----- nvinfo : EIATTR_NUM_BARRIERS
	.align		4
        /*0070*/ 	.byte	0x02, 0x4c
        /*0072*/ 	.byte	0x01
	.zero		1


	//----- nvinfo : EIATTR_MERCURY_ISA_VERSION
	.align		4
        /*0074*/ 	.byte	0x03, 0x5f
        /*0076*/ 	.short	0x0101


	//----- nvinfo : EIATTR_VRC_CTA_INIT_COUNT
	.align		4
        /*0078*/ 	.byte	0x02, 0x4a
	.zero		1
	.zero		1


	//----- nvinfo : EIATTR_EXIT_INSTR_OFFSETS
	.align		4
        /*007c*/ 	.byte	0x04, 0x1c
        /*007e*/ 	.short	(.L_21 - .L_20)


	//   ....[0]....
.L_20:
        /*0080*/ 	.word	0x000014e0


	//----- nvinfo : EIATTR_CBANK_PARAM_SIZE
	.align		4
.L_21:
        /*0084*/ 	.byte	0x03, 0x19
        /*0086*/ 	.short	0x0024


	//----- nvinfo : EIATTR_PARAM_CBANK
	.align		4
        /*0088*/ 	.byte	0x04, 0x0a
        /*008a*/ 	.short	(.L_23 - .L_22)
	.align		4
.L_22:
        /*008c*/ 	.word	index@(.nv.constant0._Z12cuda_gemm_v3ILi16ELi2EEvPfS0_S0_iii)
        /*0090*/ 	.short	0x0380
        /*0092*/ 	.short	0x0024


	//----- nvinfo : EIATTR_SW_WAR
	.align		4
.L_23:
        /*0094*/ 	.byte	0x04, 0x36
        /*0096*/ 	.short	(.L_25 - .L_24)
.L_24:
        /*0098*/ 	.word	0x00000008
.L_25:


//--------------------- .nv.callgraph             --------------------------
	.section	.nv.callgraph,"",@"SHT_CUDA_CALLGRAPH"
	.align	4
	.sectionentsize	8
	.align		4
        /*0000*/ 	.word	0x00000000
	.align		4
        /*0004*/ 	.word	0xffffffff
	.align		4
        /*0008*/ 	.word	0x00000000
	.align		4
        /*000c*/ 	.word	0xfffffffe
	.align		4
        /*0010*/ 	.word	0x00000000
	.align		4
        /*0014*/ 	.word	0xfffffffd
	.align		4
        /*0018*/ 	.word	0x00000000
	.align		4
        /*001c*/ 	.word	0xfffffffc


//--------------------- .text._Z12cuda_gemm_v3ILi16ELi2EEvPfS0_S0_iii --------------------------
	.section	.text._Z12cuda_gemm_v3ILi16ELi2EEvPfS0_S0_iii,"ax",@progbits
	.align	128
        .global         _Z12cuda_gemm_v3ILi16ELi2EEvPfS0_S0_iii
        .type           _Z12cuda_gemm_v3ILi16ELi2EEvPfS0_S0_iii,@function
        .size           _Z12cuda_gemm_v3ILi16ELi2EEvPfS0_S0_iii,(.L_x_3 - _Z12cuda_gemm_v3ILi16ELi2EEvPfS0_S0_iii)
        .other          _Z12cuda_gemm_v3ILi16ELi2EEvPfS0_S0_iii,@"STO_CUDA_ENTRY STV_DEFAULT"
_Z12cuda_gemm_v3ILi16ELi2EEvPfS0_S0_iii:
.text._Z12cuda_gemm_v3ILi16ELi2EEvPfS0_S0_iii:
[----:B------:R-:W-:Y:S01]  /*0000*/  LDC R1, c[0x0][0x37c] ;  /* 0x0000df00ff017b82 */ /* 0x000fe20000000800 */
[----:B------:R-:W0:Y:S01]  /*0010*/  S2R R21, SR_CTAID.X ;  /* 0x0000000000157919 */ /* 0x000e220000002500 */
[----:B------:R-:W1:Y:S06]  /*0020*/  LDCU UR11, c[0x0][0x3a0] ;  /* 0x00007400ff0b77ac */ /* 0x000e6c0008000800 */
[----:B------:R-:W2:Y:S01]  /*0030*/  S2UR UR4, SR_CTAID.Y ;  /* 0x00000000000479c3 */ /* 0x000ea20000002600 */
[----:B------:R-:W-:Y:S01]  /*0040*/  HFMA2 R13, -RZ, RZ, 0, 0 ;  /* 0x00000000ff0d7431 */ /* 0x000fe200000001ff */
[----:B------:R-:W3:Y:S01]  /*0050*/  S2R R0, SR_TID.X ;  /* 0x0000000000007919 */ /* 0x000ee20000002100 */
[----:B------:R-:W-:Y:S01]  /*0060*/  HFMA2 R23, -RZ, RZ, 0, 0 ;  /* 0x00000000ff177431 */ /* 0x000fe200000001ff */
[----:B------:R-:W-:Y:S01]  /*0070*/  MOV R27, RZ ;  /* 0x000000ff001b7202 */ /* 0x000fe20000000f00 */
[----:B------:R-:W4:Y:S01]  /*0080*/  LDCU.64 UR8, c[0x0][0x358] ;  /* 0x00006b00ff0877ac */ /* 0x000f220008000a00 */
[----:B------:R-:W3:Y:S01]  /*0090*/  S2R R3, SR_TID.Y ;  /* 0x0000000000037919 */ /* 0x000ee20000002200 */
[----:B------:R-:W-:Y:S01]  /*00a0*/  MOV R25, RZ ;  /* 0x000000ff00197202 */ /* 0x000fe20000000f00 */
[----:B-1----:R-:W-:-:S02]  /*00b0*/  UISETP.NE.AND UP0, UPT, UR11, URZ, UPT ;  /* 0x000000ff0b00728c */ /* 0x002fc4000bf05270 */
[----:B--2---:R-:W-:Y:S01]  /*00c0*/  USHF.L.U32 UR4, UR4, 0x5, URZ ;  /* 0x0000000504047899 */ /* 0x004fe200080006ff */
[----:B0-----:R-:W-:-:S06]  /*00d0*/  SHF.L.U32 R21, R21, 0x5, RZ ;  /* 0x0000000515157819 */ /* 0x001fcc00000006ff */
[----:B----4-:R-:W-:Y:S05]  /*00e0*/  BRA.U !UP0, `(.L_x_0) ;  /* 0x0000001108887547 */ /* 0x010fea000b800000 */
[----:B------:R-:W0:Y:S01]  /*00f0*/  LDC R5, c[0x0][0x39c] ;  /* 0x0000e700ff057b82 */ /* 0x000e220000000800 */
[----:B------:R-:W-:Y:S01]  /*0100*/  UMOV UR7, 0x400 ;  /* 0x0000040000077882 */ /* 0x000fe20000000000 */
[C---:B---3--:R-:W-:Y:S01]  /*0110*/  IADD3 R7, PT, PT, R3.reuse, 0x10, RZ ;  /* 0x0000001003077810 */ /* 0x048fe20007ffe0ff */
[--C-:B------:R-:W-:Y:S01]  /*0120*/  IMAD R4, R3, UR11, R0.reuse ;  /* 0x0000000b03047c24 */ /* 0x100fe2000f8e0200 */
[----:B------:R-:W-:Y:S01]  /*0130*/  MOV R13, RZ ;  /* 0x000000ff000d7202 */ /* 0x000fe20000000f00 */
[----:B------:R-:W1:Y:S02]  /*0140*/  LDCU.128 UR12, c[0x0][0x380] ;  /* 0x00007000ff0c77ac */ /* 0x000e640008000c00 */
[--C-:B------:R-:W-:Y:S01]  /*0150*/  IMAD R6, R7, UR11, R0.reuse ;  /* 0x0000000b07067c24 */ /* 0x100fe2000f8e0200 */
[----:B------:R-:W2:Y:S01]  /*0160*/  S2UR UR10, SR_CgaCtaId ;  /* 0x00000000000a79c3 */ /* 0x000ea20000008800 */
[-CC-:B0-----:R-:W-:Y:S02]  /*0170*/  IMAD R20, R3, R5.reuse, R0.reuse ;  /* 0x0000000503147224 */ /* 0x181fe400078e0200 */
[----:B------:R-:W-:-:S03]  /*0180*/  IMAD R22, R7, R5, R0 ;  /* 0x0000000507167224 */ /* 0x000fc600078e0200 */
[----:B------:R-:W-:Y:S01]  /*0190*/  IADD3 R20, PT, PT, R20, 0x10, RZ ;  /* 0x0000001014147810 */ /* 0x000fe20007ffe0ff */
[----:B--2---:R-:W-:-:S06]  /*01a0*/  ULEA UR5, UR10, UR7, 0x18 ;  /* 0x000000070a057291 */ /* 0x004fcc000f8ec0ff */
[----:B------:R-:W-:Y:S01]  /*01b0*/  LEA R7, R3, UR5, 0x7 ;  /* 0x0000000503077c11 */ /* 0x000fe2000f8e38ff */
[----:B-1----:R-:W-:-:S06]  /*01c0*/  UMOV UR5, 0x10 ;  /* 0x0000001000057882 */ /* 0x002fcc0000000000 */
.L_x_1:
[C---:B------:R-:W-:Y:S01]  /*01d0*/  IADD3 R2, P0, PT, R21.reuse, R20, RZ ;  /* 0x0000001415027210 */ /* 0x040fe20007f1e0ff */
[----:B------:R-:W-:Y:S01]  /*01e0*/  UIMAD UR6, UR4, UR11, URZ ;  /* 0x0000000b040672a4 */ /* 0x000fe2000f8e02ff */
[----:B------:R-:W-:Y:S02]  /*01f0*/  IADD3 R9, P1, PT, R21, R22, RZ ;  /* 0x0000001615097210 */ /* 0x000fe40007f3e0ff */
[----:B------:R-:W-:Y:S02]  /*0200*/  IADD3.X R11, PT, PT, RZ, RZ, RZ, P0, !PT ;  /* 0x000000ffff0b7210 */ /* 0x000fe400007fe4ff */
[C---:B------:R-:W-:Y:S02]  /*0210*/  LEA R28, P0, R2.reuse, UR14, 0x2 ;  /* 0x0000000e021c7c11 */ /* 0x040fe4000f8010ff */
[----:B------:R-:W-:Y:S02]  /*0220*/  IADD3.X R10, PT, PT, RZ, RZ, RZ, P1, !PT ;  /* 0x000000ffff0a7210 */ /* 0x000fe40000ffe4ff */
[----:B------:R-:W-:-:S02]  /*0230*/  LEA.HI.X R29, R2, UR15, R11, 0x2, P0 ;  /* 0x0000000f021d7c11 */ /* 0x000fc400080f140b */
[----:B------:R-:W-:Y:S02]  /*0240*/  IADD3 R12, P0, PT, R4, UR6, RZ ;  /* 0x00000006040c7c10 */ /* 0x000fe4000ff1e0ff */
[----:B------:R-:W-:Y:S02]  /*0250*/  IADD3 R2, PT, PT, R20, -0x10, RZ ;  /* 0xfffffff014027810 */ /* 0x000fe40007ffe0ff */
[----:B------:R-:W-:Y:S02]  /*0260*/  IADD3.X R15, PT, PT, RZ, RZ, RZ, P0, !PT ;  /* 0x000000ffff0f7210 */ /* 0x000fe400007fe4ff */
[C---:B------:R-:W-:Y:S02]  /*0270*/  LEA R18, P0, R12.reuse, UR12, 0x2 ;  /* 0x0000000c0c127c11 */ /* 0x040fe4000f8010ff */
[----:B------:R-:W-:Y:S02]  /*0280*/  IADD3 R2, P1, PT, R21, R2, RZ ;  /* 0x0000000215027210 */ /* 0x000fe40007f3e0ff */
[----:B------:R-:W-:-:S02]  /*0290*/  LEA.HI.X R19, R12, UR13, R15, 0x2, P0 ;  /* 0x0000000d0c137c11 */ /* 0x000fc400080f140f */
[----:B------:R-:W-:Y:S02]  /*02a0*/  IADD3.X R15, PT, PT, RZ, RZ, RZ, P1, !PT ;  /* 0x000000ffff0f7210 */ /* 0x000fe40000ffe4ff */
[C---:B------:R-:W-:Y:S01]  /*02b0*/  LEA R16, P0, R2.reuse, UR14, 0x2 ;  /* 0x0000000e02107c11 */ /* 0x040fe2000f8010ff */
[----:B------:R-:W2:Y:S01]  /*02c0*/  LDG.E R26, desc[UR8][R18.64] ;  /* 0x00000008121a7981 */ /* 0x000ea2000c1e1900 */
[C---:B------:R-:W-:Y:S02]  /*02d0*/  LEA R8, P2, R9.reuse, UR14, 0x2 ;  /* 0x0000000e09087c11 */ /* 0x040fe4000f8410ff */
[----:B------:R-:W-:Y:S02]  /*02e0*/  LEA.HI.X R17, R2, UR15, R15, 0x2, P0 ;  /* 0x0000000f02117c11 */ /* 0x000fe400080f140f */
[----:B------:R-:W-:Y:S02]  /*02f0*/  IADD3 R11, PT, PT, R4, 0x10, RZ ;  /* 0x00000010040b7810 */ /* 0x000fe40007ffe0ff */
[----:B------:R-:W-:Y:S01]  /*0300*/  LEA.HI.X R9, R9, UR15, R10, 0x2, P2 ;  /* 0x0000000f09097c11 */ /* 0x000fe200090f140a */
[----:B------:R-:W3:Y:S01]  /*0310*/  LDG.E R16, desc[UR8][R16.64] ;  /* 0x0000000810107981 */ /* 0x000ee2000c1e1900 */
[----:B------:R-:W-:-:S02]  /*0320*/  IADD3 R2, P0, PT, R6, UR6, RZ ;  /* 0x0000000606027c10 */ /* 0x000fc4000ff1e0ff */
[----:B------:R-:W-:Y:S01]  /*0330*/  IADD3 R11, P2, PT, R11, UR6, RZ ;  /* 0x000000060b0b7c10 */ /* 0x000fe2000ff5e0ff */
[----:B------:R0:W4:Y:S01]  /*0340*/  LDG.E R24, desc[UR8][R8.64] ;  /* 0x0000000808187981 */ /* 0x000122000c1e1900 */
[----:B------:R-:W-:Y:S02]  /*0350*/  IADD3.X R15, PT, PT, RZ, RZ, RZ, P0, !PT ;  /* 0x000000ffff0f7210 */ /* 0x000fe400007fe4ff */
[----:B------:R-:W-:Y:S02]  /*0360*/  LEA R14, P0, R2, UR12, 0x2 ;  /* 0x0000000c020e7c11 */ /* 0x000fe4000f8010ff */
[----:B------:R-:W-:Y:S02]  /*0370*/  IADD3.X R12, PT, PT, RZ, RZ, RZ, P2, !PT ;  /* 0x000000ffff0c7210 */ /* 0x000fe400017fe4ff */
[----:B------:R-:W-:Y:S02]  /*0380*/  LEA R10, P1, R11, UR12, 0x2 ;  /* 0x0000000c0b0a7c11 */ /* 0x000fe4000f8210ff */
[----:B0-----:R-:W-:-:S02]  /*0390*/  IADD3 R8, PT, PT, R6, 0x10, RZ ;  /* 0x0000001006087810 */ /* 0x001fc40007ffe0ff */
[----:B------:R-:W-:Y:S02]  /*03a0*/  LEA.HI.X R15, R2, UR13, R15, 0x2, P0 ;  /* 0x0000000d020f7c11 */ /* 0x000fe400080f140f */
[----:B------:R-:W-:Y:S02]  /*03b0*/  IADD3 R8, P0, PT, R8, UR6, RZ ;  /* 0x0000000608087c10 */ /* 0x000fe4000ff1e0ff */
[----:B------:R-:W-:Y:S02]  /*03c0*/  IADD3 R2, PT, PT, R22, 0x10, RZ ;  /* 0x0000001016027810 */ /* 0x000fe40007ffe0ff */
[----:B------:R-:W-:Y:S01]  /*03d0*/  LEA.HI.X R11, R11, UR13, R12, 0x2, P1 ;  /* 0x0000000d0b0b7c11 */ /* 0x000fe200088f140c */
[----:B------:R-:W5:Y:S01]  /*03e0*/  LDG.E R15, desc[UR8][R14.64] ;  /* 0x000000080e0f7981 */ /* 0x000f62000c1e1900 */
[----:B------:R-:W-:-:S03]  /*03f0*/  IADD3.X R9, PT, PT, RZ, RZ, RZ, P0, !PT ;  /* 0x000000ffff097210 */ /* 0x000fc600007fe4ff */
[----:B------:R0:W4:Y:S01]  /*0400*/  LDG.E R12, desc[UR8][R28.64] ;  /* 0x000000081c0c7981 */ /* 0x000122000c1e1900 */
[----:B------:R-:W-:-:S03]  /*0410*/  IADD3 R2, P1, PT, R21, R2, RZ ;  /* 0x0000000215027210 */ /* 0x000fc60007f3e0ff */
[----:B------:R-:W5:Y:S01]  /*0420*/  LDG.E R10, desc[UR8][R10.64] ;  /* 0x000000080a0a7981 */ /* 0x000f62000c1e1900 */
[----:B0-----:R-:W-:-:S04]  /*0430*/  LEA R28, P0, R8, UR12, 0x2 ;  /* 0x0000000c081c7c11 */ /* 0x001fc8000f8010ff */
[----:B------:R-:W-:Y:S02]  /*0440*/  LEA.HI.X R29, R8, UR13, R9, 0x2, P0 ;  /* 0x0000000d081d7c11 */ /* 0x000fe400080f1409 */
[----:B------:R-:W-:Y:S02]  /*0450*/  IADD3.X R9, PT, PT, RZ, RZ, RZ, P1, !PT ;  /* 0x000000ffff097210 */ /* 0x000fe40000ffe4ff */
[C---:B------:R-:W-:Y:S01]  /*0460*/  LEA R8, P0, R2.reuse, UR14, 0x2 ;  /* 0x0000000e02087c11 */ /* 0x040fe2000f8010ff */
[----:B------:R0:W4:Y:S03]  /*0470*/  LDG.E R18, desc[UR8][R28.64] ;  /* 0x000000081c127981 */ /* 0x000126000c1e1900 */
[----:B------:R-:W-:-:S06]  /*0480*/  LEA.HI.X R9, R2, UR15, R9, 0x2, P0 ;  /* 0x0000000f02097c11 */ /* 0x000fcc00080f1409 */
[----:B------:R-:W4:Y:S01]  /*0490*/  LDG.E R9, desc[UR8][R8.64] ;  /* 0x0000000808097981 */ /* 0x000f22000c1e1900 */
[----:B------:R-:W-:-:S04]  /*04a0*/  UIADD3 UR6, UPT, UPT, UR7, 0x1000, URZ ;  /* 0x0000100007067890 */ /* 0x000fc8000fffe0ff */
[----:B------:R-:W-:Y:S01]  /*04b0*/  ULEA UR6, UR10, UR6, 0x18 ;  /* 0x000000060a067291 */ /* 0x000fe2000f8ec0ff */
[----:B0-----:R-:W-:-:S05]  /*04c0*/  LEA R29, R0, R7, 0x2 ;  /* 0x00000007001d7211 */ /* 0x001fca00078e10ff */
[----:B------:R-:W-:-:S04]  /*04d0*/  LEA R2, R0, UR6, 0x2 ;  /* 0x0000000600027c11 */ /* 0x000fc8000f8e10ff */
[----:B------:R-:W-:Y:S01]  /*04e0*/  LEA R28, R3, R2, 0x7 ;  /* 0x00000002031c7211 */ /* 0x000fe200078e38ff */
[----:B--2---:R-:W-:Y:S04]  /*04f0*/  STS [R29], R26 ;  /* 0x0000001a1d007388 */ /* 0x004fe80000000800 */
[----:B---3--:R-:W-:Y:S04]  /*0500*/  STS [R28], R16 ;  /* 0x000000101c007388 */ /* 0x008fe80000000800 */
[----:B-----5:R-:W-:Y:S04]  /*0510*/  STS [R29+0x40], R10 ;  /* 0x0000400a1d007388 */ /* 0x020fe80000000800 */
[----:B----4-:R-:W-:Y:S04]  /*0520*/  STS [R28+0x40], R12 ;  /* 0x0000400c1c007388 */ /* 0x010fe80000000800 */
[----:B------:R-:W-:Y:S04]  /*0530*/  STS [R29+0x800], R15 ;  /* 0x0008000f1d007388 */ /* 0x000fe80000000800 */
[----:B------:R-:W-:Y:S04]  /*0540*/  STS [R28+0x800], R24 ;  /* 0x000800181c007388 */ /* 0x000fe80000000800 */
[----:B------:R-:W-:Y:S04]  /*0550*/  STS [R29+0x840], R18 ;  /* 0x000840121d007388 */ /* 0x000fe80000000800 */
[----:B------:R-:W-:Y:S01]  /*0560*/  STS [R28+0x840], R9 ;  /* 0x000840091c007388 */ /* 0x000fe20000000800 */
[----:B------:R-:W-:Y:S06]  /*0570*/  BAR.SYNC.DEFER_BLOCKING 0x0 ;  /* 0x0000000000007b1d */ /* 0x000fec0000010000 */
[----:B------:R-:W-:Y:S04]  /*0580*/  LDS R24, [R2] ;  /* 0x0000000002187984 */ /* 0x000fe80000000800 */
[----:B------:R-:W0:Y:S04]  /*0590*/  LDS.128 R16, [R7] ;  /* 0x0000000007107984 */ /* 0x000e280000000c00 */
[----:B------:R-:W1:Y:S04]  /*05a0*/  LDS R26, [R2+0x40] ;  /* 0x00004000021a7984 */ /* 0x000e680000000800 */
[----:B------:R-:W2:Y:S04]  /*05b0*/  LDS.128 R8, [R7+0x800] ;  /* 0x0008000007087984 */ /* 0x000ea80000000c00 */
[----:B------:R-:W3:Y:S04]  /*05c0*/  LDS R15, [R2+0x80] ;  /* 0x00008000020f7984 */ /* 0x000ee80000000800 */
[----:B------:R-:W-:Y:S01]  /*05d0*/  LDS R12, [R2+0x180] ;  /* 0x00018000020c7984 */ /* 0x000fe20000000800 */
[----:B0-----:R-:W-:-:S03]  /*05e0*/  FFMA R14, R16, R24, R25 ;  /* 0x00000018100e7223 */ /* 0x001fc60000000019 */
[----:B------:R-:W-:Y:S01]  /*05f0*/  LDS R25, [R2+0x100] ;  /* 0x0001000002197984 */ /* 0x000fe20000000800 */
[----:B-1----:R-:W-:-:S03]  /*0600*/  FFMA R16, R16, R26, R23 ;  /* 0x0000001a10107223 */ /* 0x002fc60000000017 */
[----:B------:R-:W0:Y:S01]  /*0610*/  LDS R23, [R2+0xc0] ;  /* 0x0000c00002177984 */ /* 0x000e220000000800 */
[----:B--2---:R-:W-:-:S03]  /*0620*/  FFMA R26, R26, R8, R13 ;  /* 0x000000081a1a7223 */ /* 0x004fc6000000000d */
[----:B------:R-:W1:Y:S01]  /*0630*/  LDS R13, [R2+0x140] ;  /* 0x00014000020d7984 */ /* 0x000e620000000800 */
[----:B------:R-:W-:-:S03]  /*0640*/  FFMA R24, R24, R8, R27 ;  /* 0x0000000818187223 */ /* 0x000fc6000000001b */
[----:B------:R-:W2:Y:S01]  /*0650*/  LDS R8, [R2+0x1c0] ;  /* 0x0001c00002087984 */ /* 0x000ea20000000800 */
[C---:B---3--:R-:W-:Y:S01]  /*0660*/  FFMA R14, R15.reuse, R17, R14 ;  /* 0x000000110f0e7223 */ /* 0x048fe2000000000e */
[----:B------:R-:W-:Y:S01]  /*0670*/  FFMA R15, R15, R9, R24 ;  /* 0x000000090f0f7223 */ /* 0x000fe20000000018 */
[C---:B0-----:R-:W-:Y:S01]  /*0680*/  FFMA R16, R23.reuse, R17, R16 ;  /* 0x0000001117107223 */ /* 0x041fe20000000010 */
[----:B------:R-:W-:Y:S01]  /*0690*/  FFMA R24, R23, R9, R26 ;  /* 0x0000000917187223 */ /* 0x000fe2000000001a */
[-C--:B------:R-:W-:Y:S02]  /*06a0*/  FFMA R9, R25, R18.reuse, R14 ;  /* 0x0000001219097223 */ /* 0x080fe4000000000e */
[----:B-1----:R-:W-:Y:S01]  /*06b0*/  FFMA R17, R13, R18, R16 ;  /* 0x000000120d117223 */ /* 0x002fe20000000010 */
[-C--:B------:R-:W-:Y:S01]  /*06c0*/  FFMA R14, R25, R10.reuse, R15 ;  /* 0x0000000a190e7223 */ /* 0x080fe2000000000f */
[----:B------:R-:W-:Y:S01]  /*06d0*/  FFMA R24, R13, R10, R24 ;  /* 0x0000000a0d187223 */ /* 0x000fe20000000018 */
[-C--:B------:R-:W-:Y:S01]  /*06e0*/  FFMA R25, R12, R19.reuse, R9 ;  /* 0x000000130c197223 */ /* 0x080fe20000000009 */
[----:B--2---:R-:W-:Y:S01]  /*06f0*/  FFMA R26, R8, R19, R17 ;  /* 0x00000013081a7223 */ /* 0x004fe20000000011 */
[----:B------:R-:W-:Y:S01]  /*0700*/  LDS R10, [R2+0x200] ;  /* 0x00020000020a7984 */ /* 0x000fe20000000800 */
[----:B------:R-:W-:-:S03]  /*0710*/  FFMA R23, R12, R11, R14 ;  /* 0x0000000b0c177223 */ /* 0x000fc6000000000e */
[----:B------:R-:W0:Y:S04]  /*0720*/  LDS.128 R16, [R7+0x810] ;  /* 0x0008100007107984 */ /* 0x000e280000000c00 */
[----:B------:R-:W1:Y:S04]  /*0730*/  LDS.128 R12, [R7+0x10] ;  /* 0x00001000070c7984 */ /* 0x000e680000000c00 */
[----:B------:R-:W2:Y:S01]  /*0740*/  LDS R9, [R2+0x240] ;  /* 0x0002400002097984 */ /* 0x000ea20000000800 */
[----:B------:R-:W-:-:S03]  /*0750*/  FFMA R28, R8, R11, R24 ;  /* 0x0000000b081c7223 */ /* 0x000fc60000000018 */
[----:B------:R-:W3:Y:S01]  /*0760*/  LDS R11, [R2+0x280] ;  /* 0x00028000020b7984 */ /* 0x000ee20000000800 */
[----:B0-----:R-:W-:-:S03]  /*0770*/  FFMA R24, R10, R16, R23 ;  /* 0x000000100a187223 */ /* 0x001fc60000000017 */
[----:B------:R-:W0:Y:S01]  /*0780*/  LDS R23, [R2+0x2c0] ;  /* 0x0002c00002177984 */ /* 0x000e220000000800 */
[----:B-1----:R-:W-:-:S03]  /*0790*/  FFMA R8, R12, R10, R25 ;  /* 0x0000000a0c087223 */ /* 0x002fc60000000019 */
[----:B------:R-:W1:Y:S01]  /*07a0*/  LDS R25, [R2+0x300] ;  /* 0x0003000002197984 */ /* 0x000e620000000800 */
[----:B--2---:R-:W-:Y:S01]  /*07b0*/  FFMA R12, R12, R9, R26 ;  /* 0x000000090c0c7223 */ /* 0x004fe2000000001a */
[----:B------:R-:W-:Y:S02]  /*07c0*/  FFMA R28, R9, R16, R28 ;  /* 0x00000010091c7223 */ /* 0x000fe4000000001c */
[----:B------:R-:W-:Y:S04]  /*07d0*/  LDS R10, [R2+0x380] ;  /* 0x00038000020a7984 */ /* 0x000fe80000000800 */
[----:B------:R-:W2:Y:S04]  /*07e0*/  LDS R9, [R2+0x340] ;  /* 0x0003400002097984 */ /* 0x000ea80000000800 */
[----:B------:R-:W4:Y:S01]  /*07f0*/  LDS R16, [R2+0x3c0] ;  /* 0x0003c00002107984 */ /* 0x000f220000000800 */
[C---:B---3--:R-:W-:Y:S01]  /*0800*/  FFMA R8, R11.reuse, R13, R8 ;  /* 0x0000000d0b087223 */ /* 0x048fe20000000008 */
[----:B------:R-:W-:Y:S01]  /*0810*/  FFMA R27, R11, R17, R24 ;  /* 0x000000110b1b7223 */ /* 0x000fe20000000018 */
[C---:B0-----:R-:W-:Y:S01]  /*0820*/  FFMA R12, R23.reuse, R13, R12 ;  /* 0x0000000d170c7223 */ /* 0x041fe2000000000c */
[----:B------:R-:W-:-:S02]  /*0830*/  FFMA R24, R23, R17, R28 ;  /* 0x0000001117187223 */ /* 0x000fc4000000001c */
[----:B------:R-:W-:Y:S01]  /*0840*/  LDS R17, [R2+0x440] ;  /* 0x0004400002117984 */ /* 0x000fe20000000800 */
[C---:B-1----:R-:W-:Y:S01]  /*0850*/  FFMA R11, R25.reuse, R14, R8 ;  /* 0x0000000e190b7223 */ /* 0x042fe20000000008 */
[----:B------:R-:W-:Y:S01]  /*0860*/  FFMA R8, R25, R18, R27 ;  /* 0x0000001219087223 */ /* 0x000fe2000000001b */
[C---:B--2---:R-:W-:Y:S01]  /*0870*/  FFMA R13, R9.reuse, R14, R12 ;  /* 0x0000000e090d7223 */ /* 0x044fe2000000000c */
[----:B------:R-:W-:Y:S01]  /*0880*/  FFMA R24, R9, R18, R24 ;  /* 0x0000001209187223 */ /* 0x000fe20000000018 */
[-C--:B------:R-:W-:Y:S01]  /*0890*/  FFMA R25, R10, R15.reuse, R11 ;  /* 0x0000000f0a197223 */ /* 0x080fe2000000000b */
[----:B------:R-:W-:Y:S01]  /*08a0*/  LDS R18, [R2+0x400] ;  /* 0x0004000002127984 */ /* 0x000fe20000000800 */
[----:B----4-:R-:W-:Y:S01]  /*08b0*/  FFMA R26, R16, R15, R13 ;  /* 0x0000000f101a7223 */ /* 0x010fe2000000000d */
[-C--:B------:R-:W-:Y:S02]  /*08c0*/  FFMA R23, R10, R19.reuse, R8 ;  /* 0x000000130a177223 */ /* 0x080fe40000000008 */
[----:B------:R-:W0:Y:S04]  /*08d0*/  LDS.128 R12, [R7+0x820] ;  /* 0x00082000070c7984 */ /* 0x000e280000000c00 */
[----:B------:R-:W1:Y:S01]  /*08e0*/  LDS.128 R8, [R7+0x20] ;  /* 0x0000200007087984 */ /* 0x000e620000000c00 */
[----:B------:R-:W-:-:S03]  /*08f0*/  FFMA R28, R16, R19, R24 ;  /* 0x00000013101c7223 */ /* 0x000fc60000000018 */
[----:B------:R-:W2:Y:S01]  /*0900*/  LDS R19, [R2+0x480] ;  /* 0x0004800002137984 */ /* 0x000ea20000000800 */
[----:B0-----:R-:W-:-:S03]  /*0910*/  FFMA R24, R18, R12, R23 ;  /* 0x0000000c12187223 */ /* 0x001fc60000000017 */
[----:B------:R-:W0:Y:S01]  /*0920*/  LDS R23, [R2+0x4c0] ;  /* 0x0004c00002177984 */ /* 0x000e220000000800 */
[----:B------:R-:W-:Y:S01]  /*0930*/  FFMA R28, R17, R12, R28 ;  /* 0x0000000c111c7223 */ /* 0x000fe2000000001c */
[C---:B-1----:R-:W-:Y:S01]  /*0940*/  FFMA R16, R8.reuse, R18, R25 ;  /* 0x0000001208107223 */ /* 0x042fe20000000019 */
[----:B------:R-:W-:Y:S01]  /*0950*/  FFMA R8, R8, R17, R26 ;  /* 0x0000001108087223 */ /* 0x000fe2000000001a */
[----:B------:R-:W1:Y:S04]  /*0960*/  LDS R25, [R2+0x500] ;  /* 0x0005000002197984 */ /* 0x000e680000000800 */
[----:B------:R-:W3:Y:S04]  /*0970*/  LDS R17, [R2+0x540] ;  /* 0x0005400002117984 */ /* 0x000ee80000000800 */
[----:B------:R-:W4:Y:S04]  /*0980*/  LDS R18, [R2+0x580] ;  /* 0x0005800002127984 */ /* 0x000f280000000800 */
[----:B------:R-:W5:Y:S01]  /*0990*/  LDS R12, [R2+0x5c0] ;  /* 0x0005c000020c7984 */ /* 0x000f620000000800 */
[C---:B--2---:R-:W-:Y:S01]  /*09a0*/  FFMA R16, R19.reuse, R9, R16 ;  /* 0x0000000913107223 */ /* 0x044fe20000000010 */
[----:B------:R-:W-:Y:S01]  /*09b0*/  FFMA R19, R19, R13, R24 ;  /* 0x0000000d13137223 */ /* 0x000fe20000000018 */
[C---:B0-----:R-:W-:Y:S01]  /*09c0*/  FFMA R8, R23.reuse, R9, R8 ;  /* 0x0000000917087223 */ /* 0x041fe20000000008 */
[----:B------:R-:W-:-:S02]  /*09d0*/  FFMA R24, R23, R13, R28 ;  /* 0x0000000d17187223 */ /* 0x000fc4000000001c */
[----:B------:R-:W-:Y:S01]  /*09e0*/  LDS R13, [R2+0x640] ;  /* 0x00064000020d7984 */ /* 0x000fe20000000800 */
[C---:B-1----:R-:W-:Y:S01]  /*09f0*/  FFMA R9, R25.reuse, R10, R16 ;  /* 0x0000000a19097223 */ /* 0x042fe20000000010 */
[----:B------:R-:W-:Y:S01]  /*0a00*/  FFMA R16, R25, R14, R19 ;  /* 0x0000000e19107223 */ /* 0x000fe20000000013 */
[C---:B---3--:R-:W-:Y:S01]  /*0a10*/  FFMA R27, R17.reuse, R10, R8 ;  /* 0x0000000a111b7223 */ /* 0x048fe20000000008 */
[----:B------:R-:W-:Y:S02]  /*0a20*/  FFMA R24, R17, R14, R24 ;  /* 0x0000000e11187223 */ /* 0x000fe40000000018 */
[----:B------:R-:W-:Y:S01]  /*0a30*/  LDS R14, [R2+0x600] ;  /* 0x00060000020e7984 */ /* 0x000fe20000000800 */
[C---:B----4-:R-:W-:Y:S01]  /*0a40*/  FFMA R25, R18.reuse, R11, R9 ;  /* 0x0000000b12197223 */ /* 0x050fe20000000009 */
[----:B------:R-:W-:Y:S02]  /*0a50*/  FFMA R23, R18, R15, R16 ;  /* 0x0000000f12177223 */ /* 0x000fe40000000010 */
[----:B------:R-:W0:Y:S01]  /*0a60*/  LDS.128 R16, [R7+0x30] ;  /* 0x0000300007107984 */ /* 0x000e220000000c00 */
[----:B-----5:R-:W-:-:S03]  /*0a70*/  FFMA R26, R12, R11, R27 ;  /* 0x0000000b0c1a7223 */ /* 0x020fc6000000001b */
[----:B------:R-:W1:Y:S01]  /*0a80*/  LDS.128 R8, [R7+0x830] ;  /* 0x0008300007087984 */ /* 0x000e620000000c00 */
[----:B------:R-:W-:-:S03]  /*0a90*/  FFMA R28, R12, R15, R24 ;  /* 0x0000000f0c1c7223 */ /* 0x000fc60000000018 */
[----:B------:R-:W2:Y:S01]  /*0aa0*/  LDS R15, [R2+0x680] ;  /* 0x00068000020f7984 */ /* 0x000ea20000000800 */
[----:B0-----:R-:W-:Y:S01]  /*0ab0*/  FFMA R12, R16, R14, R25 ;  /* 0x0000000e100c7223 */ /* 0x001fe20000000019 */
[-C--:B-1----:R-:W-:Y:S01]  /*0ac0*/  FFMA R24, R14, R8.reuse, R23 ;  /* 0x000000080e187223 */ /* 0x082fe20000000017 */
[----:B------:R-:W-:Y:S01]  /*0ad0*/  FFMA R16, R16, R13, R26 ;  /* 0x0000000d10107223 */ /* 0x000fe2000000001a */
[----:B------:R-:W0:Y:S01]  /*0ae0*/  LDS R23, [R2+0x6c0] ;  /* 0x0006c00002177984 */ /* 0x000e220000000800 */
[----:B------:R-:W-:-:S03]  /*0af0*/  FFMA R28, R13, R8, R28 ;  /* 0x000000080d1c7223 */ /* 0x000fc6000000001c */
[----:B------:R-:W1:Y:S04]  /*0b00*/  LDS R13, [R2+0x740] ;  /* 0x00074000020d7984 */ /* 0x000e680000000800 */
[----:B------:R-:W3:Y:S04]  /*0b10*/  LDS R25, [R2+0x700] ;  /* 0x0007000002197984 */ /* 0x000ee80000000800 */
[----:B------:R-:W4:Y:S04]  /*0b20*/  LDS R14, [R2+0x780] ;  /* 0x00078000020e7984 */ /* 0x000f280000000800 */
[----:B------:R-:W5:Y:S01]  /*0b30*/  LDS R8, [R2+0x7c0] ;  /* 0x0007c00002087984 */ /* 0x000f620000000800 */
[C---:B--2---:R-:W-:Y:S01]  /*0b40*/  FFMA R12, R15.reuse, R17, R12 ;  /* 0x000000110f0c7223 */ /* 0x044fe2000000000c */
[----:B------:R-:W-:Y:S01]  /*0b50*/  FFMA R15, R15, R9, R24 ;  /* 0x000000090f0f7223 */ /* 0x000fe20000000018 */
[C---:B0-----:R-:W-:Y:S01]  /*0b60*/  FFMA R16, R23.reuse, R17, R16 ;  /* 0x0000001117107223 */ /* 0x041fe20000000010 */
[----:B------:R-:W-:-:S03]  /*0b70*/  FFMA R24, R23, R9, R28 ;  /* 0x0000000917187223 */ /* 0x000fc6000000001c */
[-C--:B-1----:R-:W-:Y:S01]  /*0b80*/  FFMA R17, R13, R18.reuse, R16 ;  /* 0x000000120d117223 */ /* 0x082fe20000000010 */
[C---:B---3--:R-:W-:Y:S01]  /*0b90*/  FFMA R9, R25.reuse, R18, R12 ;  /* 0x0000001219097223 */ /* 0x048fe2000000000c */
[-C--:B------:R-:W-:Y:S01]  /*0ba0*/  FFMA R12, R25, R10.reuse, R15 ;  /* 0x0000000a190c7223 */ /* 0x080fe2000000000f */
[----:B------:R-:W-:Y:S02]  /*0bb0*/  FFMA R24, R13, R10, R24 ;  /* 0x0000000a0d187223 */ /* 0x000fe40000000018 */
[-C--:B----4-:R-:W-:Y:S01]  /*0bc0*/  FFMA R25, R14, R19.reuse, R9 ;  /* 0x000000130e197223 */ /* 0x090fe20000000009 */
[----:B------:R-:W-:Y:S01]  /*0bd0*/  LDS R10, [R2+0x800] ;  /* 0x00080000020a7984 */ /* 0x000fe20000000800 */
[----:B-----5:R-:W-:Y:S01]  /*0be0*/  FFMA R26, R8, R19, R17 ;  /* 0x00000013081a7223 */ /* 0x020fe20000000011 */
[-C--:B------:R-:W-:Y:S02]  /*0bf0*/  FFMA R23, R14, R11.reuse, R12 ;  /* 0x0000000b0e177223 */ /* 0x080fe4000000000c */
        /* <DEDUP_REMOVED lines=58> */
[----:B-1----:R-:W-:Y:S02]  /*0fa0*/  FFMA R24, R14, R8, R23 ;  /* 0x000000080e187223 */ /* 0x002fe40000000017 */
[----:B------:R-:W-:Y:S01]  /*0fb0*/  LDS R25, [R2+0xd00] ;  /* 0x000d000002197984 */ /* 0x000fe20000000800 */
[----:B------:R-:W-:-:S03]  /*0fc0*/  FFMA R16, R16, R13, R26 ;  /* 0x0000000d10107223 */ /* 0x000fc6000000001a */
[----:B------:R-:W0:Y:S01]  /*0fd0*/  LDS R23, [R2+0xcc0] ;  /* 0x000cc00002177984 */ /* 0x000e220000000800 */
[----:B------:R-:W-:-:S03]  /*0fe0*/  FFMA R28, R13, R8, R28 ;  /* 0x000000080d1c7223 */ /* 0x000fc6000000001c */
[----:B------:R-:W1:Y:S04]  /*0ff0*/  LDS R13, [R2+0xd40] ;  /* 0x000d4000020d7984 */ /* 0x000e680000000800 */
[----:B------:R-:W3:Y:S04]  /*1000*/  LDS R14, [R2+0xd80] ;  /* 0x000d8000020e7984 */ /* 0x000ee80000000800 */
[----:B------:R-:W4:Y:S01]  /*1010*/  LDS R8, [R2+0xdc0] ;  /* 0x000dc00002087984 */ /* 0x000f220000000800 */
[C---:B--2---:R-:W-:Y:S01]  /*1020*/  FFMA R12, R15.reuse, R17, R12 ;  /* 0x000000110f0c7223 */ /* 0x044fe2000000000c */
[----:B------:R-:W-:-:S02]  /*1030*/  FFMA R15, R15, R9, R24 ;  /* 0x000000090f0f7223 */ /* 0x000fc40000000018 */
[----:B------:R-:W-:Y:S01]  /*1040*/  LDS R24, [R2+0xe00] ;  /* 0x000e000002187984 */ /* 0x000fe20000000800 */
[C---:B0-----:R-:W-:Y:S01]  /*1050*/  FFMA R16, R23.reuse, R17, R16 ;  /* 0x0000001117107223 */ /* 0x041fe20000000010 */
[----:B------:R-:W-:Y:S01]  /*1060*/  FFMA R28, R23, R9, R28 ;  /* 0x00000009171c7223 */ /* 0x000fe2000000001c */
[C---:B------:R-:W-:Y:S01]  /*1070*/  FFMA R9, R25.reuse, R18, R12 ;  /* 0x0000001219097223 */ /* 0x040fe2000000000c */
[----:B------:R-:W-:Y:S01]  /*1080*/  FFMA R12, R25, R10, R15 ;  /* 0x0000000a190c7223 */ /* 0x000fe2000000000f */
[C---:B-1----:R-:W-:Y:S01]  /*1090*/  FFMA R17, R13.reuse, R18, R16 ;  /* 0x000000120d117223 */ /* 0x042fe20000000010 */
[----:B------:R-:W-:Y:S01]  /*10a0*/  FFMA R10, R13, R10, R28 ;  /* 0x0000000a0d0a7223 */ /* 0x000fe2000000001c */
[C---:B---3--:R-:W-:Y:S01]  /*10b0*/  FFMA R25, R14.reuse, R19, R9 ;  /* 0x000000130e197223 */ /* 0x048fe20000000009 */
[----:B------:R-:W-:Y:S01]  /*10c0*/  FFMA R23, R14, R11, R12 ;  /* 0x0000000b0e177223 */ /* 0x000fe2000000000c */
[----:B------:R-:W-:Y:S01]  /*10d0*/  LDS R9, [R2+0xe40] ;  /* 0x000e400002097984 */ /* 0x000fe20000000800 */
[----:B----4-:R-:W-:-:S03]  /*10e0*/  FFMA R26, R8, R19, R17 ;  /* 0x00000013081a7223 */ /* 0x010fc60000000011 */
[----:B------:R-:W0:Y:S04]  /*10f0*/  LDS.128 R12, [R7+0x70] ;  /* 0x00007000070c7984 */ /* 0x000e280000000c00 */
[----:B------:R-:W1:Y:S01]  /*1100*/  LDS.128 R16, [R7+0x870] ;  /* 0x0008700007107984 */ /* 0x000e620000000c00 */
[----:B------:R-:W-:-:S03]  /*1110*/  FFMA R28, R8, R11, R10 ;  /* 0x0000000b081c7223 */ /* 0x000fc6000000000a */
[----:B------:R-:W2:Y:S01]  /*1120*/  LDS R10, [R2+0xec0] ;  /* 0x000ec000020a7984 */ /* 0x000ea20000000800 */
[C---:B0-----:R-:W-:Y:S01]  /*1130*/  FFMA R8, R12.reuse, R24, R25 ;  /* 0x000000180c087223 */ /* 0x041fe20000000019 */
[----:B------:R-:W-:Y:S02]  /*1140*/  FFMA R11, R12, R9, R26 ;  /* 0x000000090c0b7223 */ /* 0x000fe4000000001a */
[----:B------:R-:W0:Y:S01]  /*1150*/  LDS R25, [R2+0xf40] ;  /* 0x000f400002197984 */ /* 0x000e220000000800 */
[----:B-1----:R-:W-:-:S03]  /*1160*/  FFMA R24, R24, R16, R23 ;  /* 0x0000001018187223 */ /* 0x002fc60000000017 */
[----:B------:R-:W1:Y:S01]  /*1170*/  LDS R23, [R2+0xe80] ;  /* 0x000e800002177984 */ /* 0x000e620000000800 */
[----:B------:R-:W-:-:S03]  /*1180*/  FFMA R28, R9, R16, R28 ;  /* 0x00000010091c7223 */ /* 0x000fc6000000001c */
[----:B------:R-:W3:Y:S04]  /*1190*/  LDS R9, [R2+0xf00] ;  /* 0x000f000002097984 */ /* 0x000ee80000000800 */
[----:B------:R-:W4:Y:S04]  /*11a0*/  LDS R16, [R2+0xfc0] ;  /* 0x000fc00002107984 */ /* 0x000f280000000800 */
[----:B------:R-:W5:Y:S01]  /*11b0*/  LDS R12, [R2+0xf80] ;  /* 0x000f8000020c7984 */ /* 0x000f620000000800 */
[----:B------:R-:W-:Y:S01]  /*11c0*/  UIADD3 UR6, UPT, UPT, UR5, 0x10, URZ ;  /* 0x0000001005067890 */ /* 0x000fe2000fffe0ff */
[C---:B--2---:R-:W-:Y:S01]  /*11d0*/  FFMA R26, R10.reuse, R13, R11 ;  /* 0x0000000d0a1a7223 */ /* 0x044fe2000000000b */
[----:B------:R-:W-:-:S02]  /*11e0*/  FFMA R11, R10, R17, R28 ;  /* 0x000000110a0b7223 */ /* 0x000fc4000000001c */
[----:B------:R-:W-:Y:S01]  /*11f0*/  UISETP.GE.U32.AND UP0, UPT, UR6, UR11, UPT ;  /* 0x0000000b0600728c */ /* 0x000fe2000bf06070 */
[C---:B------:R-:W-:Y:S02]  /*1200*/  LEA R22, R5.reuse, R22, 0x5 ;  /* 0x0000001605167211 */ /* 0x040fe400078e28ff */
[----:B------:R-:W-:Y:S02]  /*1210*/  LEA R20, R5, R20, 0x5 ;  /* 0x0000001405147211 */ /* 0x000fe400078e28ff */
[----:B------:R-:W-:Y:S02]  /*1220*/  IADD3 R6, PT, PT, R6, 0x20, RZ ;  /* 0x0000002006067810 */ /* 0x000fe40007ffe0ff */
[----:B------:R-:W-:Y:S01]  /*1230*/  IADD3 R4, PT, PT, R4, 0x20, RZ ;  /* 0x0000002004047810 */ /* 0x000fe20007ffe0ff */
[----:B------:R-:W-:Y:S01]  /*1240*/  UIADD3 UR5, UPT, UPT, UR5, 0x20, URZ ;  /* 0x0000002005057890 */ /* 0x000fe2000fffe0ff */
[----:B0-----:R-:W-:Y:S01]  /*1250*/  FFMA R10, R25, R18, R11 ;  /* 0x00000012190a7223 */ /* 0x001fe2000000000b */
[C---:B-1----:R-:W-:Y:S01]  /*1260*/  FFMA R8, R23.reuse, R13, R8 ;  /* 0x0000000d17087223 */ /* 0x042fe20000000008 */
[----:B------:R-:W-:Y:S01]  /*1270*/  FFMA R24, R23, R17, R24 ;  /* 0x0000001117187223 */ /* 0x000fe20000000018 */
[----:B------:R-:W-:-:S02]  /*1280*/  FFMA R23, R25, R14, R26 ;  /* 0x0000000e19177223 */ /* 0x000fc4000000001a */
[C---:B---3--:R-:W-:Y:S01]  /*1290*/  FFMA R25, R9.reuse, R14, R8 ;  /* 0x0000000e09197223 */ /* 0x048fe20000000008 */
[----:B------:R-:W-:Y:S01]  /*12a0*/  FFMA R24, R9, R18, R24 ;  /* 0x0000001209187223 */ /* 0x000fe20000000018 */
[C---:B----4-:R-:W-:Y:S01]  /*12b0*/  FFMA R23, R16.reuse, R15, R23 ;  /* 0x0000000f10177223 */ /* 0x050fe20000000017 */
[----:B------:R-:W-:Y:S01]  /*12c0*/  FFMA R13, R16, R19, R10 ;  /* 0x00000013100d7223 */ /* 0x000fe2000000000a */
[C---:B-----5:R-:W-:Y:S01]  /*12d0*/  FFMA R25, R12.reuse, R15, R25 ;  /* 0x0000000f0c197223 */ /* 0x060fe20000000019 */
[----:B------:R-:W-:Y:S01]  /*12e0*/  FFMA R27, R12, R19, R24 ;  /* 0x000000130c1b7223 */ /* 0x000fe20000000018 */
[----:B------:R-:W-:Y:S06]  /*12f0*/  BAR.SYNC.DEFER_BLOCKING 0x0 ;  /* 0x0000000000007b1d */ /* 0x000fec0000010000 */
[----:B------:R-:W-:Y:S05]  /*1300*/  BRA.U !UP0, `(.L_x_1) ;  /* 0xffffffed08b07547 */ /* 0x000fea000b83ffff */
.L_x_0:
[----:B------:R-:W0:Y:S01]  /*1310*/  LDC R2, c[0x0][0x39c] ;  /* 0x0000e700ff027b82 */ /* 0x000e220000000800 */
[----:B------:R-:W1:Y:S01]  /*1320*/  LDCU.64 UR6, c[0x0][0x390] ;  /* 0x00007200ff0677ac */ /* 0x000e620008000a00 */
[----:B0-----:R-:W-:Y:S02]  /*1330*/  IMAD R4, R2, UR4, RZ ;  /* 0x0000000402047c24 */ /* 0x001fe4000f8e02ff */
[----:B---3--:R-:W-:-:S03]  /*1340*/  IMAD R3, R3, R2, R0 ;  /* 0x0000000203037224 */ /* 0x008fc600078e0200 */
[----:B------:R-:W-:Y:S02]  /*1350*/  IADD3 R21, P0, PT, R4, R21, RZ ;  /* 0x0000001504157210 */ /* 0x000fe40007f1e0ff */
[----:B------:R-:W-:Y:S02]  /*1360*/  LEA R0, R2, R3, 0x4 ;  /* 0x0000000302007211 */ /* 0x000fe400078e20ff */
[----:B------:R-:W-:Y:S02]  /*1370*/  IADD3.X R6, PT, PT, RZ, RZ, RZ, P0, !PT ;  /* 0x000000ffff067210 */ /* 0x000fe400007fe4ff */
[C---:B------:R-:W-:Y:S02]  /*1380*/  IADD3 R4, P0, PT, R3.reuse, R21, RZ ;  /* 0x0000001503047210 */ /* 0x040fe40007f1e0ff */
[----:B------:R-:W-:Y:S02]  /*1390*/  IADD3 R8, PT, PT, R3, 0x10, RZ ;  /* 0x0000001003087810 */ /* 0x000fe40007ffe0ff */
[----:B------:R-:W-:-:S02]  /*13a0*/  IADD3 R3, PT, PT, R0, 0x10, RZ ;  /* 0x0000001000037810 */ /* 0x000fc40007ffe0ff */
[----:B------:R-:W-:Y:S02]  /*13b0*/  IADD3.X R9, PT, PT, RZ, R6, RZ, P0, !PT ;  /* 0x00000006ff097210 */ /* 0x000fe400007fe4ff */
[----:B-1----:R-:W-:Y:S02]  /*13c0*/  LEA R2, P0, R4, UR6, 0x2 ;  /* 0x0000000604027c11 */ /* 0x002fe4000f8010ff */
[-C--:B------:R-:W-:Y:S02]  /*13d0*/  IADD3 R7, P2, PT, R0, R21.reuse, RZ ;  /* 0x0000001500077210 */ /* 0x080fe40007f5e0ff */
[-C--:B------:R-:W-:Y:S02]  /*13e0*/  IADD3 R5, P1, PT, R8, R21.reuse, RZ ;  /* 0x0000001508057210 */ /* 0x080fe40007f3e0ff */
[----:B------:R-:W-:Y:S02]  /*13f0*/  IADD3 R0, P3, PT, R3, R21, RZ ;  /* 0x0000001503007210 */ /* 0x000fe40007f7e0ff */
[----:B------:R-:W-:-:S02]  /*1400*/  LEA.HI.X R3, R4, UR7, R9, 0x2, P0 ;  /* 0x0000000704037c11 */ /* 0x000fc400080f1409 */
[-C--:B------:R-:W-:Y:S02]  /*1410*/  IADD3.X R12, PT, PT, RZ, R6.reuse, RZ, P1, !PT ;  /* 0x00000006ff0c7210 */ /* 0x080fe40000ffe4ff */
[-C--:B------:R-:W-:Y:S01]  /*1420*/  IADD3.X R10, PT, PT, RZ, R6.reuse, RZ, P2, !PT ;  /* 0x00000006ff0a7210 */ /* 0x080fe200017fe4ff */
[----:B------:R-:W-:Y:S01]  /*1430*/  STG.E desc[UR8][R2.64], R25 ;  /* 0x0000001902007986 */ /* 0x000fe2000c101908 */
[----:B------:R-:W-:Y:S02]  /*1440*/  IADD3.X R9, PT, PT, RZ, R6, RZ, P3, !PT ;  /* 0x00000006ff097210 */ /* 0x000fe40001ffe4ff */
[----:B------:R-:W-:Y:S02]  /*1450*/  LEA R4, P0, R5, UR6, 0x2 ;  /* 0x0000000605047c11 */ /* 0x000fe4000f8010ff */
[----:B------:R-:W-:Y:S02]  /*1460*/  LEA R6, P1, R7, UR6, 0x2 ;  /* 0x0000000607067c11 */ /* 0x000fe4000f8210ff */
[----:B------:R-:W-:-:S02]  /*1470*/  LEA R8, P2, R0, UR6, 0x2 ;  /* 0x0000000600087c11 */ /* 0x000fc4000f8410ff */
[----:B------:R-:W-:Y:S02]  /*1480*/  LEA.HI.X R5, R5, UR7, R12, 0x2, P0 ;  /* 0x0000000705057c11 */ /* 0x000fe400080f140c */
[----:B------:R-:W-:Y:S02]  /*1490*/  LEA.HI.X R7, R7, UR7, R10, 0x2, P1 ;  /* 0x0000000707077c11 */ /* 0x000fe400088f140a */
[----:B------:R-:W-:Y:S01]  /*14a0*/  LEA.HI.X R9, R0, UR7, R9, 0x2, P2 ;  /* 0x0000000700097c11 */ /* 0x000fe200090f1409 */
[----:B------:R-:W-:Y:S04]  /*14b0*/  STG.E desc[UR8][R4.64], R23 ;  /* 0x0000001704007986 */ /* 0x000fe8000c101908 */
[----:B------:R-:W-:Y:S04]  /*14c0*/  STG.E desc[UR8][R6.64], R27 ;  /* 0x0000001b06007986 */ /* 0x000fe8000c101908 */
[----:B------:R-:W-:Y:S01]  /*14d0*/  STG.E desc[UR8][R8.64], R13 ;  /* 0x0000000d08007986 */ /* 0x000fe2000c101908 */
[----:B------:R-:W-:Y:S05]  /*14e0*/  EXIT ;  /* 0x000000000000794d */ /* 0x000fea0003800000 */
.L_x_2:
[----:B------:R-:W-:-:S00]  /*14f0*/  BRA `(.L_x_2) ;  /* 0xfffffffc00fc7947 */ /* 0x000fc0000383ffff */
[----:B------:R-:W-:-:S00]  /*1500*/  NOP ;  /* 0x0000000000007918 */ /* 0x000fc00000000000 */
[----:B------:R-:W-:-:S00]  /*1510*/  NOP ;  /* 0x0000000000007918 */ /* 0x000fc00000000000 */
[----:B------:R-:W-:-:S00]  /*1520*/  NOP ;  /* 0x0000000000007918 */ /* 0x000fc00000000000 */
[----:B------:R-:W-:-:S00]  /*1530*/  NOP ;  /* 0x0000000000007918 */ /* 0x000fc00000000000 */
[----:B------:R-:W-:-:S00]  /*1540*/  NOP ;  /* 0x0000000000007918 */ /* 0x000fc00000000000 */
[----:B------:R-:W-:-:S00]  /*1550*/  NOP ;  /* 0x0000000000007918 */ /* 0x000fc00000000000 */
[----:B------:R-:W-:-:S00]  /*1560*/  NOP ;  /* 0x0000000000007918 */ /* 0x000fc00000000000 */
[----:B------:R-:W-:-:S00]  /*1570*/  NOP ;  /* 0x0000000000007918 */ /* 0x000fc00000000000 */
.L_x_3:


//--------------------- .nv.shared._Z12cuda_gemm_v3ILi16ELi2EEvPfS0_S0_iii --------------------------
	.section	.nv.shared._Z12cuda_gemm_v3ILi16ELi2EEvPfS0_S0_iii,"aw",@nobits
	.sectionflags	@""
	.align	4
.nv.shared._Z12cuda_gemm_v3ILi16ELi2EEvPfS0_S0_iii:
	.zero		9216


//--------------------- .nv.shared.reserved.0     --------------------------
	.section	.nv.shared.reserved.0,"aw",@nobits
	.weak		__nv_reservedSMEM_offset_0_alias
	.size		__nv_reservedSMEM_offset_0_alias, 0, 64
	.other		__nv_reservedSMEM_offset_0_alias,@"STO_CUDA_RESERVED_SHARED STV_DEFAULT"
__nv_reservedSMEM_offset_0_alias:
	.zero		0
	.zero		64


//--------------------- .nv.constant0._Z12cuda_gemm_v3ILi16ELi2EEvPfS0_S0_iii --------------------------
	.section	.nv.constant0._Z12cuda_gemm_v3ILi16ELi2EEvPfS0_S0_iii,"a",@progbits
	.sectionflags	@""
	.align	4
.nv.constant0._Z12cuda_gemm_v3ILi16ELi2EEvPfS0_S0_iii:
	.zero		932


//--------------------- SYMBOLS --------------------------

	.type		.nv.reservedSmem.offset0,@object
	.size		.nv.reservedSmem.offset0,0x4
	.type		.nv.reservedSmem.cap,@object
	.size		.nv.reservedSmem.cap,0x4
